	.headerflags	@"EF_CUDA_TEXMODE_UNIFIED EF_CUDA_64BIT_ADDRESS EF_CUDA_ACCELERATORS EF_CUDA_SM90 EF_CUDA_VIRTUAL_SM(EF_CUDA_SM90)"
	.elftype	@"ET_EXEC"


//--------------------- .nv.info                  --------------------------
	.section	.nv.info,"",@"SHT_CUDA_INFO"
	.align	4


	//----- nvinfo : EIATTR_REGCOUNT
	.align		4
        /*0000*/ 	.byte	0x04, 0x2f
        /*0002*/ 	.short	(.L_3 - .L_2)
	.align		4
.L_2:
        /*0004*/ 	.word	index@(triton_poi_fused__native_batch_norm_legit_no_training_convolution_leaky_relu_13)
        /*0008*/ 	.word	0x00000016


	//----- nvinfo : EIATTR_MIN_STACK_SIZE
	.align		4
.L_3:
        /*000c*/ 	.byte	0x04, 0x12
        /*000e*/ 	.short	(.L_5 - .L_4)
	.align		4
.L_4:
        /*0010*/ 	.word	index@(triton_poi_fused__native_batch_norm_legit_no_training_convolution_leaky_relu_13)
        /*0014*/ 	.word	0x00000000


	//----- nvinfo : EIATTR_FRAME_SIZE
	.align		4
.L_5:
        /*0018*/ 	.byte	0x04, 0x11
        /*001a*/ 	.short	(.L_7 - .L_6)
	.align		4
.L_6:
        /*001c*/ 	.word	index@(triton_poi_fused__native_batch_norm_legit_no_training_convolution_leaky_relu_13)
        /*0020*/ 	.word	0x00000000


	//----- nvinfo : EIATTR_MIN_STACK_SIZE
	.align		4
.L_7:
        /*0024*/ 	.byte	0x04, 0x12
        /*0026*/ 	.short	(.L_9 - .L_8)
	.align		4
.L_8:
        /*0028*/ 	.word	index@(triton_poi_fused__native_batch_norm_legit_no_training_convolution_leaky_relu_13)
        /*002c*/ 	.word	0x00000000
.L_9:


//--------------------- .nv.info.triton_poi_fused__native_batch_norm_legit_no_training_convolution_leaky_relu_13 --------------------------
	.section	.nv.info.triton_poi_fused__native_batch_norm_legit_no_training_convolution_leaky_relu_13,"",@"SHT_CUDA_INFO"
	.sectionflags	@""
	.align	4


	//----- nvinfo : EIATTR_CUDA_API_VERSION
	.align		4
        /*0000*/ 	.byte	0x04, 0x37
        /*0002*/ 	.short	(.L_11 - .L_10)
.L_10:
        /*0004*/ 	.word	0x0000007c


	//----- nvinfo : EIATTR_KPARAM_INFO
	.align		4
.L_11:
        /*0008*/ 	.byte	0x04, 0x17
        /*000a*/ 	.short	(.L_13 - .L_12)
.L_12:
        /*000c*/ 	.word	0x00000000
        /*0010*/ 	.short	0x0007
        /*0012*/ 	.short	0x0038
        /*0014*/ 	.byte	0x00, 0xf0, 0x11, 0x00


	//----- nvinfo : EIATTR_KPARAM_INFO
	.align		4
.L_13:
        /*0018*/ 	.byte	0x04, 0x17
        /*001a*/ 	.short	(.L_15 - .L_14)
.L_14:
        /*001c*/ 	.word	0x00000000
        /*0020*/ 	.short	0x0006
        /*0022*/ 	.short	0x0030
        /*0024*/ 	.byte	0x00, 0xf4, 0x21, 0x00


	//----- nvinfo : EIATTR_KPARAM_INFO
	.align		4
.L_15:
        /*0028*/ 	.byte	0x04, 0x17
        /*002a*/ 	.short	(.L_17 - .L_16)
.L_16:
        /*002c*/ 	.word	0x00000000
        /*0030*/ 	.short	0x0005
        /*0032*/ 	.short	0x0028
        /*0034*/ 	.byte	0x00, 0xf4, 0x21, 0x00


	//----- nvinfo : EIATTR_KPARAM_INFO
	.align		4
.L_17:
        /*0038*/ 	.byte	0x04, 0x17
        /*003a*/ 	.short	(.L_19 - .L_18)
.L_18:
        /*003c*/ 	.word	0x00000000
        /*0040*/ 	.short	0x0004
        /*0042*/ 	.short	0x0020
        /*0044*/ 	.byte	0x00, 0xf4, 0x21, 0x00


	//----- nvinfo : EIATTR_KPARAM_INFO
	.align		4
.L_19:
        /*0048*/ 	.byte	0x04, 0x17
        /*004a*/ 	.short	(.L_21 - .L_20)
.L_20:
        /*004c*/ 	.word	0x00000000
        /*0050*/ 	.short	0x0003
        /*0052*/ 	.short	0x0018
        /*0054*/ 	.byte	0x00, 0xf4, 0x21, 0x00


	//----- nvinfo : EIATTR_KPARAM_INFO
	.align		4
.L_21:
        /*0058*/ 	.byte	0x04, 0x17
        /*005a*/ 	.short	(.L_23 - .L_22)
.L_22:
        /*005c*/ 	.word	0x00000000
        /*0060*/ 	.short	0x0002
        /*0062*/ 	.short	0x0010
        /*0064*/ 	.byte	0x00, 0xf4, 0x21, 0x00


	//----- nvinfo : EIATTR_KPARAM_INFO
	.align		4
.L_23:
        /*0068*/ 	.byte	0x04, 0x17
        /*006a*/ 	.short	(.L_25 - .L_24)
.L_24:
        /*006c*/ 	.word	0x00000000
        /*0070*/ 	.short	0x0001
        /*0072*/ 	.short	0x0008
        /*0074*/ 	.byte	0x00, 0xf4, 0x21, 0x00


	//----- nvinfo : EIATTR_KPARAM_INFO
	.align		4
.L_25:
        /*0078*/ 	.byte	0x04, 0x17
        /*007a*/ 	.short	(.L_27 - .L_26)
.L_26:
        /*007c*/ 	.word	0x00000000
        /*0080*/ 	.short	0x0000
        /*0082*/ 	.short	0x0000
        /*0084*/ 	.byte	0x00, 0xf4, 0x21, 0x00


	//----- nvinfo : EIATTR_SPARSE_MMA_MASK
	.align		4
.L_27:
        /*0088*/ 	.byte	0x03, 0x50
        /*008a*/ 	.short	0x0000


	//----- nvinfo : EIATTR_MAXREG_COUNT
	.align		4
        /*008c*/ 	.byte	0x03, 0x1b
        /*008e*/ 	.short	0x00ff


	//----- nvinfo : EIATTR_EXIT_INSTR_OFFSETS
	.align		4
        /*0090*/ 	.byte	0x04, 0x1c
        /*0092*/ 	.short	(.L_29 - .L_28)


	//   ....[0]....
.L_28:
        /*0094*/ 	.word	0x00000430


	//----- nvinfo : EIATTR_REQNTID
	.align		4
.L_29:
        /*0098*/ 	.byte	0x04, 0x10
        /*009a*/ 	.short	(.L_31 - .L_30)
.L_30:
        /*009c*/ 	.word	0x00000100
        /*00a0*/ 	.word	0x00000001
        /*00a4*/ 	.word	0x00000001


	//----- nvinfo : EIATTR_CBANK_PARAM_SIZE
	.align		4
.L_31:
        /*00a8*/ 	.byte	0x03, 0x19
        /*00aa*/ 	.short	0x003c


	//----- nvinfo : EIATTR_PARAM_CBANK
	.align		4
        /*00ac*/ 	.byte	0x04, 0x0a
        /*00ae*/ 	.short	(.L_33 - .L_32)
	.align		4
.L_32:
        /*00b0*/ 	.word	index@(.nv.constant0.triton_poi_fused__native_batch_norm_legit_no_training_convolution_leaky_relu_13)
        /*00b4*/ 	.short	0x0210
        /*00b6*/ 	.short	0x003c


	//----- nvinfo : EIATTR_SW_WAR
	.align		4
.L_33:
        /*00b8*/ 	.byte	0x04, 0x36
        /*00ba*/ 	.short	(.L_35 - .L_34)
.L_34:
        /*00bc*/ 	.word	0x00000008
.L_35:


//--------------------- .nv.callgraph             --------------------------
	.section	.nv.callgraph,"",@"SHT_CUDA_CALLGRAPH"
	.align	4
	.sectionentsize	8
	.align		4
        /*0000*/ 	.word	0x00000000
	.align		4
        /*0004*/ 	.word	0xffffffff
	.align		4
        /*0008*/ 	.word	0x00000000
	.align		4
        /*000c*/ 	.word	0xfffffffe
	.align		4
        /*0010*/ 	.word	0x00000000
	.align		4
        /*0014*/ 	.word	0xfffffffd
	.align		4
        /*0018*/ 	.word	0x00000000
	.align		4
        /*001c*/ 	.word	0xfffffffc


//--------------------- .nv.constant4             --------------------------
	.section	.nv.constant4,"a",@progbits
	.align	8
	.align		8
.nv.constant4:
        /*0000*/ 	.dword	_$_str
	.align		8
        /*0008*/ 	.dword	_$_str_$_2


//--------------------- .text.triton_poi_fused__native_batch_norm_legit_no_training_convolution_leaky_relu_13 --------------------------
	.section	.text.triton_poi_fused__native_batch_norm_legit_no_training_convolution_leaky_relu_13,"ax",@progbits
	.align	128
        .global         triton_poi_fused__native_batch_norm_legit_no_training_convolution_leaky_relu_13
        .type           triton_poi_fused__native_batch_norm_legit_no_training_convolution_leaky_relu_13,@function
        .size           triton_poi_fused__native_batch_norm_legit_no_training_convolution_leaky_relu_13,(.L_x_1 - triton_poi_fused__native_batch_norm_legit_no_training_convolution_leaky_relu_13)
        .other          triton_poi_fused__native_batch_norm_legit_no_training_convolution_leaky_relu_13,@"STO_CUDA_ENTRY STV_DEFAULT"
triton_poi_fused__native_batch_norm_legit_no_training_convolution_leaky_relu_13:
.text.triton_poi_fused__native_batch_norm_legit_no_training_convolution_leaky_relu_13:
[----:B------:R-:W-:Y:S01]  /*0000*/  LDC R1, c[0x0][0x28] ;  /* 0x00000a00ff017b82 */ /* 0x000fe20000000800 */
[----:B------:R-:W1:Y:S07]  /*0010*/  S2R R0, SR_TID.X ;  /* 0x0000000000007919 */ /* 0x000e6e0000002100 */
[----:B------:R-:W2:Y:S01]  /*0020*/  LDC.64 R4, c[0x0][0x230] ;  /* 0x00008c00ff047b82 */ /* 0x000ea20000000a00 */
[----:B------:R-:W-:Y:S01]  /*0030*/  ULDC.64 UR4, c[0x0][0x208] ;  /* 0x0000820000047ab9 */ /* 0x000fe20000000a00 */
[----:B------:R-:W3:Y:S06]  /*0040*/  S2R R7, SR_CTAID.X ;  /* 0x0000000000077919 */ /* 0x000eec0000002500 */
[----:B------:R-:W4:Y:S08]  /*0050*/  LDC.64 R12, c[0x0][0x220] ;  /* 0x00008800ff0c7b82 */ /* 0x000f300000000a00 */
[----:B------:R-:W5:Y:S08]  /*0060*/  LDC.64 R14, c[0x0][0x228] ;  /* 0x00008a00ff0e7b82 */ /* 0x000f700000000a00 */
[----:B------:R-:W5:Y:S01]  /*0070*/  LDC.64 R10, c[0x0][0x240] ;  /* 0x00009000ff0a7b82 */ /* 0x000f620000000a00 */
[----:B-1----:R-:W-:-:S07]  /*0080*/  SHF.L.U32 R0, R0, 0x1, RZ ;  /* 0x0000000100007819 */ /* 0x002fce00000006ff */
[----:B------:R-:W1:Y:S01]  /*0090*/  LDC.64 R16, c[0x0][0x238] ;  /* 0x00008e00ff107b82 */ /* 0x000e620000000a00 */
[----:B---3--:R-:W-:Y:S02]  /*00a0*/  SHF.R.S32.HI R3, RZ, 0x16, R7 ;  /* 0x00000016ff037819 */ /* 0x008fe40000011407 */
[----:B------:R-:W-:Y:S02]  /*00b0*/  LOP3.LUT R0, R0, 0x1fe, RZ, 0xc0, !PT ;  /* 0x000001fe00007812 */ /* 0x000fe400078ec0ff */
[----:B------:R-:W-:Y:S02]  /*00c0*/  SGXT R3, R3, 0x1 ;  /* 0x000000010303781a */ /* 0x000fe40000000200 */
[----:B------:R-:W-:-:S04]  /*00d0*/  LEA R0, R7, R0, 0x9 ;  /* 0x0000000007007211 */ /* 0x000fc800078e48ff */
[----:B------:R-:W-:-:S04]  /*00e0*/  LEA.HI R3, R3, R0, RZ, 0x7 ;  /* 0x0000000003037211 */ /* 0x000fc800078f38ff */
[----:B------:R-:W-:-:S04]  /*00f0*/  LOP3.LUT R3, R3, 0xffffff80, RZ, 0xc0, !PT ;  /* 0xffffff8003037812 */ /* 0x000fc800078ec0ff */
[----:B------:R-:W-:Y:S02]  /*0100*/  IADD3 R8, R0, -R3, RZ ;  /* 0x8000000300087210 */ /* 0x000fe40007ffe0ff */
[----:B------:R-:W3:Y:S03]  /*0110*/  LDC.64 R2, c[0x0][0x210] ;  /* 0x00008400ff027b82 */ /* 0x000ee60000000a00 */
[----:B--2---:R-:W-:-:S06]  /*0120*/  IMAD.WIDE R4, R8, 0x4, R4 ;  /* 0x0000000408047825 */ /* 0x004fcc00078e0204 */
[----:B------:R-:W2:Y:S01]  /*0130*/  LDG.E.EL.64 R4, desc[UR4][R4.64] ;  /* 0x0000000404047981 */ /* 0x000ea2000c2e1b00 */
[----:B----4-:R-:W-:-:S04]  /*0140*/  IMAD.WIDE R12, R8, 0x4, R12 ;  /* 0x00000004080c7825 */ /* 0x010fc800078e020c */
[C---:B-----5:R-:W-:Y:S02]  /*0150*/  IMAD.WIDE R14, R8.reuse, 0x4, R14 ;  /* 0x00000004080e7825 */ /* 0x060fe400078e020e */
[----:B------:R-:W4:Y:S02]  /*0160*/  LDG.E.EL.64 R12, desc[UR4][R12.64] ;  /* 0x000000040c0c7981 */ /* 0x000f24000c2e1b00 */
[----:B0-----:R-:W-:Y:S02]  /*0170*/  IMAD.WIDE R10, R8, 0x4, R10 ;  /* 0x00000004080a7825 */ /* 0x001fe400078e020a */
[----:B------:R-:W5:Y:S02]  /*0180*/  LDG.E.EL.64 R14, desc[UR4][R14.64] ;  /* 0x000000040e0e7981 */ /* 0x000f64000c2e1b00 */
[----:B---3--:R-:W-:Y:S02]  /*0190*/  IMAD.WIDE R2, R0, 0x4, R2 ;  /* 0x0000000400027825 */ /* 0x008fe400078e0202 */
[----:B------:R-:W3:Y:S04]  /*01a0*/  LDG.E.EL.64 R10, desc[UR4][R10.64] ;  /* 0x000000040a0a7981 */ /* 0x000ee8000c2e1b00 */
[----:B------:R-:W4:Y:S01]  /*01b0*/  LDG.E.64 R6, desc[UR4][R2.64] ;  /* 0x0000000402067981 */ /* 0x000f22000c1e1b00 */
[----:B-1----:R-:W-:-:S05]  /*01c0*/  IMAD.WIDE R16, R8, 0x4, R16 ;  /* 0x0000000408107825 */ /* 0x002fca00078e0210 */
[----:B------:R-:W3:Y:S01]  /*01d0*/  LDG.E.EL.64 R8, desc[UR4][R16.64] ;  /* 0x0000000410087981 */ /* 0x000ee2000c2e1b00 */
[----:B--2---:R-:W-:Y:S01]  /*01e0*/  FADD R4, R4, 9.9999997473787516356e-06 ;  /* 0x3727c5ac04047421 */ /* 0x004fe20000000000 */
[----:B------:R-:W-:-:S03]  /*01f0*/  FADD R5, R5, 9.9999997473787516356e-06 ;  /* 0x3727c5ac05057421 */ /* 0x000fc60000000000 */
[----:B------:R-:W0:Y:S08]  /*0200*/  MUFU.SQRT R18, R4 ;  /* 0x0000000400127308 */ /* 0x000e300000002000 */
[----:B------:R-:W1:Y:S01]  /*0210*/  MUFU.SQRT R19, R5 ;  /* 0x0000000500137308 */ /* 0x000e620000002000 */
[C---:B0-----:R-:W-:Y:S02]  /*0220*/  FSETP.GT.AND P0, PT, R18.reuse, 8.50705917302346158658e+37, PT ;  /* 0x7e8000001200780b */ /* 0x041fe40003f04000 */
[----:B------:R-:W-:-:S02]  /*0230*/  FSETP.GEU.AND P2, PT, R18, 1.175494350822287508e-38, PT ;  /* 0x008000001200780b */ /* 0x000fc40003f4e000 */
[C---:B-1----:R-:W-:Y:S02]  /*0240*/  FSETP.GT.AND P1, PT, R19.reuse, 8.50705917302346158658e+37, PT ;  /* 0x7e8000001300780b */ /* 0x042fe40003f24000 */
[----:B------:R-:W-:-:S07]  /*0250*/  FSETP.GEU.AND P3, PT, R19, 1.175494350822287508e-38, PT ;  /* 0x008000001300780b */ /* 0x000fce0003f6e000 */
[----:B------:R-:W-:Y:S01]  /*0260*/  @P0 FMUL R18, R18, 0.25 ;  /* 0x3e80000012120820 */ /* 0x000fe20000400000 */
[----:B------:R-:W-:-:S03]  /*0270*/  HFMA2.MMA R4, -RZ, RZ, 1.625, 0 ;  /* 0x3e800000ff047435 */ /* 0x000fc600000001ff */
[----:B------:R-:W-:Y:S01]  /*0280*/  @!P2 FMUL R18, R18, 16777216 ;  /* 0x4b8000001212a820 */ /* 0x000fe20000400000 */
[----:B------:R-:W-:-:S04]  /*0290*/  @P1 FMUL R19, R19, 0.25 ;  /* 0x3e80000013131820 */ /* 0x000fc80000400000 */
[----:B------:R-:W-:Y:S01]  /*02a0*/  @!P3 FMUL R19, R19, 16777216 ;  /* 0x4b8000001313b820 */ /* 0x000fe20000400000 */
[----:B------:R-:W0:Y:S01]  /*02b0*/  MUFU.RCP R18, R18 ;  /* 0x0000001200127308 */ /* 0x000e220000001000 */
[----:B------:R-:W-:-:S07]  /*02c0*/  FSEL R5, R4, 1, P0 ;  /* 0x3f80000004057808 */ /* 0x000fce0000000000 */
[----:B------:R-:W1:Y:S01]  /*02d0*/  MUFU.RCP R19, R19 ;  /* 0x0000001300137308 */ /* 0x000e620000001000 */
[----:B------:R-:W-:Y:S01]  /*02e0*/  FSEL R4, R4, 1, P1 ;  /* 0x3f80000004047808 */ /* 0x000fe20000800000 */
[----:B------:R-:W-:Y:S01]  /*02f0*/  @!P2 FMUL R5, R5, 16777216 ;  /* 0x4b8000000505a820 */ /* 0x000fe20000400000 */
[----:B----4-:R-:W-:Y:S01]  /*0300*/  FADD R6, R6, R12 ;  /* 0x0000000c06067221 */ /* 0x010fe20000000000 */
[----:B------:R-:W-:Y:S02]  /*0310*/  FADD R7, R7, R13 ;  /* 0x0000000d07077221 */ /* 0x000fe40000000000 */
[----:B------:R-:W-:Y:S01]  /*0320*/  @!P3 FMUL R4, R4, 16777216 ;  /* 0x4b8000000404b820 */ /* 0x000fe20000400000 */
[----:B0-----:R-:W-:Y:S01]  /*0330*/  FMUL R13, R18, R5 ;  /* 0x00000005120d7220 */ /* 0x001fe20000400000 */
[----:B-----5:R-:W-:Y:S01]  /*0340*/  FADD R14, -R14, R6 ;  /* 0x000000060e0e7221 */ /* 0x020fe20000000100 */
[----:B------:R-:W-:Y:S01]  /*0350*/  FADD R15, -R15, R7 ;  /* 0x000000070f0f7221 */ /* 0x000fe20000000100 */
[----:B-1----:R-:W-:-:S02]  /*0360*/  FMUL R12, R19, R4 ;  /* 0x00000004130c7220 */ /* 0x002fc40000400000 */
[----:B------:R-:W0:Y:S01]  /*0370*/  LDC.64 R4, c[0x0][0x218] ;  /* 0x00008600ff047b82 */ /* 0x000e220000000a00 */
[----:B------:R-:W-:Y:S01]  /*0380*/  FMUL R13, R14, R13 ;  /* 0x0000000d0e0d7220 */ /* 0x000fe20000400000 */
[----:B------:R-:W-:-:S03]  /*0390*/  FMUL R12, R15, R12 ;  /* 0x0000000c0f0c7220 */ /* 0x000fc60000400000 */
[----:B---3--:R-:W-:Y:S01]  /*03a0*/  FFMA R8, R8, R13, R10 ;  /* 0x0000000d08087223 */ /* 0x008fe2000000000a */
[----:B------:R-:W-:-:S04]  /*03b0*/  FFMA R9, R9, R12, R11 ;  /* 0x0000000c09097223 */ /* 0x000fc8000000000b */
[C---:B------:R-:W-:Y:S02]  /*03c0*/  FSETP.GT.AND P0, PT, R8.reuse, RZ, PT ;  /* 0x000000ff0800720b */ /* 0x040fe40003f04000 */
[----:B------:R-:W-:Y:S01]  /*03d0*/  FSETP.GT.AND P1, PT, R9, RZ, PT ;  /* 0x000000ff0900720b */ /* 0x000fe20003f24000 */
[----:B------:R-:W-:Y:S10]  /*03e0*/  STG.E.64 desc[UR4][R2.64], R6 ;  /* 0x0000000602007986 */ /* 0x000ff4000c101b04 */
[----:B------:R-:W-:Y:S01]  /*03f0*/  @!P0 FMUL R8, R8, 0.0099999997764825820923 ;  /* 0x3c23d70a08088820 */ /* 0x000fe20000400000 */
[----:B0-----:R-:W-:-:S04]  /*0400*/  IMAD.WIDE R4, R0, 0x4, R4 ;  /* 0x0000000400047825 */ /* 0x001fc800078e0204 */
[----:B------:R-:W-:-:S05]  /*0410*/  @!P1 FMUL R9, R9, 0.0099999997764825820923 ;  /* 0x3c23d70a09099820 */ /* 0x000fca0000400000 */
[----:B------:R-:W-:Y:S01]  /*0420*/  STG.E.64 desc[UR4][R4.64], R8 ;  /* 0x0000000804007986 */ /* 0x000fe2000c101b04 */
[----:B------:R-:W-:Y:S05]  /*0430*/  EXIT ;  /* 0x000000000000794d */ /* 0x000fea0003800000 */
.L_x_0:
[----:B------:R-:W-:-:S00]  /*0440*/  BRA `(.L_x_0) ;  /* 0xfffffffc00fc7947 */ /* 0x000fc0000383ffff */
[----:B------:R-:W-:-:S00]  /*0450*/  NOP ;  /* 0x0000000000007918 */ /* 0x000fc00000000000 */
        /* <DEDUP_REMOVED lines=10> */
.L_x_1:


//--------------------- .nv.global.init           --------------------------
	.section	.nv.global.init,"aw",@progbits
.nv.global.init:
	.type		_$_str,@object
	.size		_$_str,(_$_str_$_2 - _$_str)
_$_str:
        /*0000*/ 	.byte	0x5f, 0x5f, 0x43, 0x55, 0x44, 0x41, 0x5f, 0x46, 0x54, 0x5a, 0x00
	.type		_$_str_$_2,@object
	.size		_$_str_$_2,(.L_1 - _$_str_$_2)
_$_str_$_2:
        /*000b*/ 	.byte	0x5f, 0x5f, 0x43, 0x55, 0x44, 0x41, 0x5f, 0x50, 0x52, 0x45, 0x43, 0x5f, 0x53, 0x51, 0x52, 0x54
        /*001b*/ 	.byte	0x00
.L_1:


//--------------------- .nv.constant0.triton_poi_fused__native_batch_norm_legit_no_training_convolution_leaky_relu_13 --------------------------
	.section	.nv.constant0.triton_poi_fused__native_batch_norm_legit_no_training_convolution_leaky_relu_13,"a",@progbits
	.sectionflags	@""
	.align	4
.nv.constant0.triton_poi_fused__native_batch_norm_legit_no_training_convolution_leaky_relu_13:
	.zero		588
